//
// Generated by NVIDIA NVVM Compiler
//
// Compiler Build ID: CL-36424714
// Cuda compilation tools, release 13.0, V13.0.88
// Based on NVVM 20.0.0
//

.version 9.0
.target sm_100
.address_size 64

	// .globl	_Z18kernel_hello_worldv
.extern .func  (.param .b32 func_retval0) vprintf
(
	.param .b64 vprintf_param_0,
	.param .b64 vprintf_param_1
)
;
.global .align 1 .b8 $str[15] = {72, 101, 108, 108, 111, 32, 87, 111, 114, 108, 100, 32, 33, 10};

.visible .entry _Z18kernel_hello_worldv()
{
	.reg .b32 	%r<3>;
	.reg .b64 	%rd<3>;

	mov.u64 	%rd1, $str;
	cvta.global.u64 	%rd2, %rd1;
	{ // callseq 0, 0
	.param .b64 param0;
	st.param.b64 	[param0], %rd2;
	.param .b64 param1;
	st.param.b64 	[param1], 0;
	.param .b32 retval0;
	call.uni (retval0), 
	vprintf, 
	(
	param0, 
	param1
	);
	ld.param.b32 	%r1, [retval0];
	} // callseq 0
	ret;

}


// ===== COMPILED SASS (sm_100) =====

	.target	sm_100

	.elftype	@"ET_EXEC"


//--------------------- .note.nv.tkinfo           --------------------------
	.section	.note.nv.tkinfo,"",@"SHT_NOTE"
	.sectionflags	@"SHF_NOTE_NV_TKINFO"
	.tkinfo
        /*0018*/ 	.word	0x00000002
        /*0030*/ 	.string	""
        /*0030*/ 	.string	"ptxas"
        /*0030*/ 	.string	"Cuda compilation tools, release 13.0, V13.0.88"
        /*0030*/ 	.string	"Build cuda_13.0.r13.0/compiler.36424714_0"
        /*0030*/ 	.string	"-arch sm_100 -m 64 "



//--------------------- .note.nv.cuinfo           --------------------------
	.section	.note.nv.cuinfo,"",@"SHT_NOTE"
	.sectionflags	@"SHF_NOTE_NV_CUINFO"
        /*0018*/ 	.short	0x0002
        /*001a*/ 	.short	0x0064
        /*001c*/ 	.short	0x0082
	.zero		2


//--------------------- .nv.info                  --------------------------
	.section	.nv.info,"",@"SHT_CUDA_INFO"
	.align	4


	//----- nvinfo : EIATTR_REGCOUNT
	.align		4
        /*0000*/ 	.byte	0x04, 0x2f
        /*0002*/ 	.short	(.L_2 - .L_1)
	.align		4
.L_1:
        /*0004*/ 	.word	index@(_Z18kernel_hello_worldv)
        /*0008*/ 	.word	0x00000018


	//----- nvinfo : EIATTR_FRAME_SIZE
	.align		4
.L_2:
        /*000c*/ 	.byte	0x04, 0x11
        /*000e*/ 	.short	(.L_4 - .L_3)
	.align		4
.L_3:
        /*0010*/ 	.word	index@(_Z18kernel_hello_worldv)
        /*0014*/ 	.word	0x00000000


	//----- nvinfo : EIATTR_MIN_STACK_SIZE
	.align		4
.L_4:
        /*0018*/ 	.byte	0x04, 0x12
        /*001a*/ 	.short	(.L_6 - .L_5)
	.align		4
.L_5:
        /*001c*/ 	.word	index@(_Z18kernel_hello_worldv)
        /*0020*/ 	.word	0x00000000
.L_6:


//--------------------- .nv.compat                --------------------------
	.section	.nv.compat,"",@"SHT_CUDA_COMPAT_INFO"
	.align	4
        /*0000*/ 	.byte	0x02, 0x09, 0x00, 0x00, 0x02, 0x02, 0x01, 0x00, 0x02, 0x05, 0x05, 0x00, 0x03, 0x07, 0x01, 0x01
        /*0010*/ 	.byte	0x02, 0x03, 0x00, 0x00, 0x02, 0x06, 0x01, 0x00, 0x04, 0x0b, 0x08, 0x00, 0x09, 0x00, 0x00, 0x00
        /*0020*/ 	.byte	0x00, 0x00, 0x00, 0x00


//--------------------- .nv.info._Z18kernel_hello_worldv --------------------------
	.section	.nv.info._Z18kernel_hello_worldv,"",@"SHT_CUDA_INFO"
	.sectionflags	@""
	.align	4


	//----- nvinfo : EIATTR_CUDA_API_VERSION
	.align		4
        /*0000*/ 	.byte	0x04, 0x37
        /*0002*/ 	.short	(.L_8 - .L_7)
.L_7:
        /*0004*/ 	.word	0x00000082


	//----- nvinfo : EIATTR_SPARSE_MMA_MASK
	.align		4
.L_8:
        /*0008*/ 	.byte	0x03, 0x50
        /*000a*/ 	.short	0x0000


	//----- nvinfo : EIATTR_MAXREG_COUNT
	.align		4
        /*000c*/ 	.byte	0x03, 0x1b
        /*000e*/ 	.short	0x00ff


	//----- nvinfo : EIATTR_EXTERNS
	.align		4
        /*0010*/ 	.byte	0x04, 0x0f
        /*0012*/ 	.short	(.L_10 - .L_9)


	//   ....[0]....
	.align		4
.L_9:
        /*0014*/ 	.word	index@(vprintf)


	//----- nvinfo : EIATTR_MERCURY_ISA_VERSION
	.align		4
.L_10:
        /*0018*/ 	.byte	0x03, 0x5f
        /*001a*/ 	.short	0x0101


	//----- nvinfo : EIATTR_VRC_CTA_INIT_COUNT
	.align		4
        /*001c*/ 	.byte	0x02, 0x4a
	.zero		1
	.zero		1


	//----- nvinfo : EIATTR_SYSCALL_OFFSETS
	.align		4
        /*0020*/ 	.byte	0x04, 0x46
        /*0022*/ 	.short	(.L_12 - .L_11)


	//   ....[0]....
.L_11:
        /*0024*/ 	.word	0x00000080


	//----- nvinfo : EIATTR_EXIT_INSTR_OFFSETS
	.align		4
.L_12:
        /*0028*/ 	.byte	0x04, 0x1c
        /*002a*/ 	.short	(.L_14 - .L_13)


	//   ....[0]....
.L_13:
        /*002c*/ 	.word	0x00000090


	//----- nvinfo : EIATTR_SW_WAR
	.align		4
.L_14:
        /*0030*/ 	.byte	0x04, 0x36
        /*0032*/ 	.short	(.L_16 - .L_15)
.L_15:
        /*0034*/ 	.word	0x00000008
.L_16:


//--------------------- .nv.callgraph             --------------------------
	.section	.nv.callgraph,"",@"SHT_CUDA_CALLGRAPH"
	.align	4
	.sectionentsize	8
	.align		4
        /*0000*/ 	.word	0x00000000
	.align		4
        /*0004*/ 	.word	0xffffffff
	.align		4
        /*0008*/ 	.word	index@(_Z18kernel_hello_worldv)
	.align		4
        /*000c*/ 	.word	index@(vprintf)
	.align		4
        /*0010*/ 	.word	0x00000000
	.align		4
        /*0014*/ 	.word	0xfffffffe
	.align		4
        /*0018*/ 	.word	0x00000000
	.align		4
        /*001c*/ 	.word	0xfffffffd
	.align		4
        /*0020*/ 	.word	0x00000000
	.align		4
        /*0024*/ 	.word	0xfffffffc


//--------------------- .nv.constant4             --------------------------
	.section	.nv.constant4,"a",@progbits
	.align	8
	.align		8
.nv.constant4:
        /*0000*/ 	.dword	vprintf
	.align		8
        /*0008*/ 	.dword	$str


//--------------------- .text._Z18kernel_hello_worldv --------------------------
	.section	.text._Z18kernel_hello_worldv,"ax",@progbits
	.align	128
        .global         _Z18kernel_hello_worldv
        .type           _Z18kernel_hello_worldv,@function
        .size           _Z18kernel_hello_worldv,(.L_x_2 - _Z18kernel_hello_worldv)
        .other          _Z18kernel_hello_worldv,@"STO_CUDA_ENTRY STV_DEFAULT"
_Z18kernel_hello_worldv:
.text._Z18kernel_hello_worldv:
[----:B------:R-:W0:Y:S01]  /*0000*/  LDC R1, c[0x0][0x37c] ;  /* 0x0000df00ff017b82 */ /* 0x000e220000000800 */
[----:B------:R-:W-:Y:S01]  /*0010*/  MOV R0, 0x0 ;  /* 0x0000000000007802 */ /* 0x000fe20000000f00 */
[----:B------:R-:W1:Y:S01]  /*0020*/  LDCU.64 UR4, c[0x4][0x8] ;  /* 0x01000100ff0477ac */ /* 0x000e620008000a00 */
[----:B------:R-:W-:-:S05]  /*0030*/  CS2R R6, SRZ ;  /* 0x0000000000067805 */ /* 0x000fca000001ff00 */
[----:B------:R2:W3:Y:S01]  /*0040*/  LDC.64 R2, c[0x4][R0] ;  /* 0x0100000000027b82 */ /* 0x0004e20000000a00 */
[----:B-1----:R-:W-:Y:S02]  /*0050*/  IMAD.U32 R4, RZ, RZ, UR4 ;  /* 0x00000004ff047e24 */ /* 0x002fe4000f8e00ff */
[----:B--2---:R-:W-:-:S07]  /*0060*/  IMAD.U32 R5, RZ, RZ, UR5 ;  /* 0x00000005ff057e24 */ /* 0x004fce000f8e00ff */
[----:B------:R-:W-:-:S07]  /*0070*/  LEPC R20, `(.L_x_0) ;  /* 0x000000001014794e */ /* 0x000fce0000000000 */
[----:B0--3--:R-:W-:Y:S05]  /*0080*/  CALL.ABS.NOINC R2 ;  /* 0x0000000002007343 */ /* 0x009fea0003c00000 */
.L_x_0:
[----:B------:R-:W-:Y:S05]  /*0090*/  EXIT ;  /* 0x000000000000794d */ /* 0x000fea0003800000 */
.L_x_1:
[----:B------:R-:W-:-:S00]  /*00a0*/  BRA `(.L_x_1) ;  /* 0xfffffffc00fc7947 */ /* 0x000fc0000383ffff */
[----:B------:R-:W-:-:S00]  /*00b0*/  NOP ;  /* 0x0000000000007918 */ /* 0x000fc00000000000 */
        /* <DEDUP_REMOVED lines=12> */
.L_x_2:


//--------------------- .nv.global.init           --------------------------
	.section	.nv.global.init,"aw",@progbits
.nv.global.init:
	.type		$str,@object
	.size		$str,(.L_0 - $str)
$str:
        /*0000*/ 	.byte	0x48, 0x65, 0x6c, 0x6c, 0x6f, 0x20, 0x57, 0x6f, 0x72, 0x6c, 0x64, 0x20, 0x21, 0x0a, 0x00
.L_0:


//--------------------- .nv.shared.reserved.0     --------------------------
	.section	.nv.shared.reserved.0,"aw",@nobits
	.weak		__nv_reservedSMEM_offset_0_alias
	.size		__nv_reservedSMEM_offset_0_alias, 0, 64
	.other		__nv_reservedSMEM_offset_0_alias,@"STO_CUDA_RESERVED_SHARED STV_DEFAULT"
__nv_reservedSMEM_offset_0_alias:
	.zero		0
	.zero		64


//--------------------- .nv.constant0._Z18kernel_hello_worldv --------------------------
	.section	.nv.constant0._Z18kernel_hello_worldv,"a",@progbits
	.sectionflags	@""
	.align	4
.nv.constant0._Z18kernel_hello_worldv:
	.zero		896


//--------------------- SYMBOLS --------------------------

	.type		.nv.reservedSmem.offset0,@object
	.size		.nv.reservedSmem.offset0,0x4
	.type		vprintf,@function
